//
// Generated by NVIDIA NVVM Compiler
//
// Compiler Build ID: CL-36424714
// Cuda compilation tools, release 13.0, V13.0.88
// Based on NVVM 20.0.0
//

.version 9.0
.target sm_100
.address_size 64

	// .globl	_Z7vec_minPiS_i

.visible .entry _Z7vec_minPiS_i(
	.param .u64 .ptr .align 1 _Z7vec_minPiS_i_param_0,
	.param .u64 .ptr .align 1 _Z7vec_minPiS_i_param_1,
	.param .u32 _Z7vec_minPiS_i_param_2
)
{
	.reg .pred 	%p<4>;
	.reg .b32 	%r<17>;
	.reg .b64 	%rd<7>;

	ld.param.u64 	%rd3, [_Z7vec_minPiS_i_param_0];
	ld.param.u64 	%rd4, [_Z7vec_minPiS_i_param_1];
	ld.param.u32 	%r10, [_Z7vec_minPiS_i_param_2];
	cvta.to.global.u64 	%rd1, %rd4;
	mov.u32 	%r11, %ctaid.x;
	mov.u32 	%r1, %ntid.x;
	mov.u32 	%r12, %tid.x;
	mad.lo.s32 	%r15, %r11, %r1, %r12;
	setp.ge.s32 	%p1, %r15, %r10;
	@%p1 bra 	$L__BB0_5;
	ld.global.u32 	%r16, [%rd1];
	mov.u32 	%r13, %nctaid.x;
	mul.lo.s32 	%r4, %r1, %r13;
	cvta.to.global.u64 	%rd2, %rd3;
$L__BB0_2:
	mul.wide.s32 	%rd5, %r15, 4;
	add.s64 	%rd6, %rd2, %rd5;
	ld.global.u32 	%r7, [%rd6];
	setp.ge.s32 	%p2, %r7, %r16;
	@%p2 bra 	$L__BB0_4;
	st.global.u32 	[%rd1], %r7;
	mov.u32 	%r16, %r7;
$L__BB0_4:
	add.s32 	%r15, %r15, %r4;
	setp.lt.s32 	%p3, %r15, %r10;
	@%p3 bra 	$L__BB0_2;
$L__BB0_5:
	ret;

}


// ===== COMPILED SASS (sm_100) =====

	.target	sm_100

	.elftype	@"ET_EXEC"


//--------------------- .note.nv.tkinfo           --------------------------
	.section	.note.nv.tkinfo,"",@"SHT_NOTE"
	.sectionflags	@"SHF_NOTE_NV_TKINFO"
	.tkinfo
        /*0018*/ 	.word	0x00000002
        /*0030*/ 	.string	""
        /*0030*/ 	.string	"ptxas"
        /*0030*/ 	.string	"Cuda compilation tools, release 13.0, V13.0.88"
        /*0030*/ 	.string	"Build cuda_13.0.r13.0/compiler.36424714_0"
        /*0030*/ 	.string	"-arch sm_100 -m 64 "



//--------------------- .note.nv.cuinfo           --------------------------
	.section	.note.nv.cuinfo,"",@"SHT_NOTE"
	.sectionflags	@"SHF_NOTE_NV_CUINFO"
        /*0018*/ 	.short	0x0002
        /*001a*/ 	.short	0x0064
        /*001c*/ 	.short	0x0082
	.zero		2


//--------------------- .nv.info                  --------------------------
	.section	.nv.info,"",@"SHT_CUDA_INFO"
	.align	4


	//----- nvinfo : EIATTR_REGCOUNT
	.align		4
        /*0000*/ 	.byte	0x04, 0x2f
        /*0002*/ 	.short	(.L_1 - .L_0)
	.align		4
.L_0:
        /*0004*/ 	.word	index@(_Z7vec_minPiS_i)
        /*0008*/ 	.word	0x0000000c


	//----- nvinfo : EIATTR_FRAME_SIZE
	.align		4
.L_1:
        /*000c*/ 	.byte	0x04, 0x11
        /*000e*/ 	.short	(.L_3 - .L_2)
	.align		4
.L_2:
        /*0010*/ 	.word	index@(_Z7vec_minPiS_i)
        /*0014*/ 	.word	0x00000000


	//----- nvinfo : EIATTR_MIN_STACK_SIZE
	.align		4
.L_3:
        /*0018*/ 	.byte	0x04, 0x12
        /*001a*/ 	.short	(.L_5 - .L_4)
	.align		4
.L_4:
        /*001c*/ 	.word	index@(_Z7vec_minPiS_i)
        /*0020*/ 	.word	0x00000000
.L_5:


//--------------------- .nv.compat                --------------------------
	.section	.nv.compat,"",@"SHT_CUDA_COMPAT_INFO"
	.align	4
        /*0000*/ 	.byte	0x02, 0x09, 0x00, 0x00, 0x02, 0x02, 0x01, 0x00, 0x02, 0x05, 0x05, 0x00, 0x03, 0x07, 0x01, 0x01
        /*0010*/ 	.byte	0x02, 0x03, 0x00, 0x00, 0x02, 0x06, 0x01, 0x00, 0x04, 0x0b, 0x08, 0x00, 0x09, 0x00, 0x00, 0x00
        /*0020*/ 	.byte	0x00, 0x00, 0x00, 0x00


//--------------------- .nv.info._Z7vec_minPiS_i  --------------------------
	.section	.nv.info._Z7vec_minPiS_i,"",@"SHT_CUDA_INFO"
	.sectionflags	@""
	.align	4


	//----- nvinfo : EIATTR_CUDA_API_VERSION
	.align		4
        /*0000*/ 	.byte	0x04, 0x37
        /*0002*/ 	.short	(.L_7 - .L_6)
.L_6:
        /*0004*/ 	.word	0x00000082


	//----- nvinfo : EIATTR_KPARAM_INFO
	.align		4
.L_7:
        /*0008*/ 	.byte	0x04, 0x17
        /*000a*/ 	.short	(.L_9 - .L_8)
.L_8:
        /*000c*/ 	.word	0x00000000
        /*0010*/ 	.short	0x0002
        /*0012*/ 	.short	0x0010
        /*0014*/ 	.byte	0x00, 0xf0, 0x11, 0x00


	//----- nvinfo : EIATTR_KPARAM_INFO
	.align		4
.L_9:
        /*0018*/ 	.byte	0x04, 0x17
        /*001a*/ 	.short	(.L_11 - .L_10)
.L_10:
        /*001c*/ 	.word	0x00000000
        /*0020*/ 	.short	0x0001
        /*0022*/ 	.short	0x0008
        /*0024*/ 	.byte	0x00, 0xf5, 0x21, 0x00


	//----- nvinfo : EIATTR_KPARAM_INFO
	.align		4
.L_11:
        /*0028*/ 	.byte	0x04, 0x17
        /*002a*/ 	.short	(.L_13 - .L_12)
.L_12:
        /*002c*/ 	.word	0x00000000
        /*0030*/ 	.short	0x0000
        /*0032*/ 	.short	0x0000
        /*0034*/ 	.byte	0x00, 0xf5, 0x21, 0x00


	//----- nvinfo : EIATTR_SPARSE_MMA_MASK
	.align		4
.L_13:
        /*0038*/ 	.byte	0x03, 0x50
        /*003a*/ 	.short	0x0000


	//----- nvinfo : EIATTR_MAXREG_COUNT
	.align		4
        /*003c*/ 	.byte	0x03, 0x1b
        /*003e*/ 	.short	0x00ff


	//----- nvinfo : EIATTR_MERCURY_ISA_VERSION
	.align		4
        /*0040*/ 	.byte	0x03, 0x5f
        /*0042*/ 	.short	0x0101


	//----- nvinfo : EIATTR_VRC_CTA_INIT_COUNT
	.align		4
        /*0044*/ 	.byte	0x02, 0x4a
	.zero		1
	.zero		1


	//----- nvinfo : EIATTR_EXIT_INSTR_OFFSETS
	.align		4
        /*0048*/ 	.byte	0x04, 0x1c
        /*004a*/ 	.short	(.L_15 - .L_14)


	//   ....[0]....
.L_14:
        /*004c*/ 	.word	0x00000070


	//   ....[1]....
        /*0050*/ 	.word	0x00000180


	//----- nvinfo : EIATTR_CRS_STACK_SIZE
	.align		4
.L_15:
        /*0054*/ 	.byte	0x04, 0x1e
        /*0056*/ 	.short	(.L_17 - .L_16)
.L_16:
        /*0058*/ 	.word	0x00000000


	//----- nvinfo : EIATTR_CBANK_PARAM_SIZE
	.align		4
.L_17:
        /*005c*/ 	.byte	0x03, 0x19
        /*005e*/ 	.short	0x0014


	//----- nvinfo : EIATTR_PARAM_CBANK
	.align		4
        /*0060*/ 	.byte	0x04, 0x0a
        /*0062*/ 	.short	(.L_19 - .L_18)
	.align		4
.L_18:
        /*0064*/ 	.word	index@(.nv.constant0._Z7vec_minPiS_i)
        /*0068*/ 	.short	0x0380
        /*006a*/ 	.short	0x0014


	//----- nvinfo : EIATTR_SW_WAR
	.align		4
.L_19:
        /*006c*/ 	.byte	0x04, 0x36
        /*006e*/ 	.short	(.L_21 - .L_20)
.L_20:
        /*0070*/ 	.word	0x00000008
.L_21:


//--------------------- .nv.callgraph             --------------------------
	.section	.nv.callgraph,"",@"SHT_CUDA_CALLGRAPH"
	.align	4
	.sectionentsize	8
	.align		4
        /*0000*/ 	.word	0x00000000
	.align		4
        /*0004*/ 	.word	0xffffffff
	.align		4
        /*0008*/ 	.word	0x00000000
	.align		4
        /*000c*/ 	.word	0xfffffffe
	.align		4
        /*0010*/ 	.word	0x00000000
	.align		4
        /*0014*/ 	.word	0xfffffffd
	.align		4
        /*0018*/ 	.word	0x00000000
	.align		4
        /*001c*/ 	.word	0xfffffffc


//--------------------- .text._Z7vec_minPiS_i     --------------------------
	.section	.text._Z7vec_minPiS_i,"ax",@progbits
	.align	128
        .global         _Z7vec_minPiS_i
        .type           _Z7vec_minPiS_i,@function
        .size           _Z7vec_minPiS_i,(.L_x_2 - _Z7vec_minPiS_i)
        .other          _Z7vec_minPiS_i,@"STO_CUDA_ENTRY STV_DEFAULT"
_Z7vec_minPiS_i:
.text._Z7vec_minPiS_i:
[----:B------:R-:W-:Y:S01]  /*0000*/  LDC R1, c[0x0][0x37c] ;  /* 0x0000df00ff017b82 */ /* 0x000fe20000000800 */
[----:B------:R-:W0:Y:S07]  /*0010*/  S2R R0, SR_TID.X ;  /* 0x0000000000007919 */ /* 0x000e2e0000002100 */
[----:B------:R-:W0:Y:S01]  /*0020*/  S2UR UR4, SR_CTAID.X ;  /* 0x00000000000479c3 */ /* 0x000e220000002500 */
[----:B------:R-:W1:Y:S07]  /*0030*/  LDCU UR5, c[0x0][0x390] ;  /* 0x00007200ff0577ac */ /* 0x000e6e0008000800 */
[----:B------:R-:W0:Y:S02]  /*0040*/  LDC R9, c[0x0][0x360] ;  /* 0x0000d800ff097b82 */ /* 0x000e240000000800 */
[----:B0-----:R-:W-:-:S05]  /*0050*/  IMAD R0, R9, UR4, R0 ;  /* 0x0000000409007c24 */ /* 0x001fca000f8e0200 */
[----:B-1----:R-:W-:-:S13]  /*0060*/  ISETP.GE.AND P0, PT, R0, UR5, PT ;  /* 0x0000000500007c0c */ /* 0x002fda000bf06270 */
[----:B------:R-:W-:Y:S05]  /*0070*/  @P0 EXIT ;  /* 0x000000000000094d */ /* 0x000fea0003800000 */
[----:B------:R-:W0:Y:S01]  /*0080*/  LDC.64 R2, c[0x0][0x388] ;  /* 0x0000e200ff027b82 */ /* 0x000e220000000a00 */
[----:B------:R-:W0:Y:S01]  /*0090*/  LDCU.64 UR4, c[0x0][0x358] ;  /* 0x00006b00ff0477ac */ /* 0x000e220008000a00 */
[----:B------:R-:W1:Y:S06]  /*00a0*/  LDCU UR6, c[0x0][0x370] ;  /* 0x00006e00ff0677ac */ /* 0x000e6c0008000800 */
[----:B------:R-:W2:Y:S01]  /*00b0*/  LDC.64 R4, c[0x0][0x380] ;  /* 0x0000e000ff047b82 */ /* 0x000ea20000000a00 */
[----:B------:R-:W3:Y:S01]  /*00c0*/  LDCU UR7, c[0x0][0x390] ;  /* 0x00007200ff0777ac */ /* 0x000ee20008000800 */
[----:B0-----:R0:W5:Y:S01]  /*00d0*/  LDG.E R8, desc[UR4][R2.64] ;  /* 0x0000000402087981 */ /* 0x001162000c1e1900 */
[----:B-1-3--:R-:W-:-:S07]  /*00e0*/  IMAD R9, R9, UR6, RZ ;  /* 0x0000000609097c24 */ /* 0x00afce000f8e02ff */
.L_x_0:
[----:B012---:R-:W-:-:S06]  /*00f0*/  IMAD.WIDE R2, R0, 0x4, R4 ;  /* 0x0000000400027825 */ /* 0x007fcc00078e0204 */
[----:B------:R-:W2:Y:S01]  /*0100*/  LDG.E R3, desc[UR4][R2.64] ;  /* 0x0000000402037981 */ /* 0x000ea2000c1e1900 */
[----:B------:R-:W-:-:S04]  /*0110*/  IADD3 R0, PT, PT, R9, R0, RZ ;  /* 0x0000000009007210 */ /* 0x000fc80007ffe0ff */
[----:B------:R-:W-:Y:S02]  /*0120*/  ISETP.GE.AND P1, PT, R0, UR7, PT ;  /* 0x0000000700007c0c */ /* 0x000fe4000bf26270 */
[----:B--2--5:R-:W-:-:S13]  /*0130*/  ISETP.GE.AND P0, PT, R3, R8, PT ;  /* 0x000000080300720c */ /* 0x024fda0003f06270 */
[----:B------:R-:W0:Y:S01]  /*0140*/  @!P0 LDC.64 R6, c[0x0][0x388] ;  /* 0x0000e200ff068b82 */ /* 0x000e220000000a00 */
[----:B------:R-:W-:Y:S01]  /*0150*/  @!P0 MOV R8, R3 ;  /* 0x0000000300088202 */ /* 0x000fe20000000f00 */
[----:B0-----:R1:W-:Y:S01]  /*0160*/  @!P0 STG.E desc[UR4][R6.64], R3 ;  /* 0x0000000306008986 */ /* 0x0013e2000c101904 */
[----:B------:R-:W-:Y:S05]  /*0170*/  @!P1 BRA `(.L_x_0) ;  /* 0xfffffffc00dc9947 */ /* 0x000fea000383ffff */
[----:B------:R-:W-:Y:S05]  /*0180*/  EXIT ;  /* 0x000000000000794d */ /* 0x000fea0003800000 */
.L_x_1:
[----:B------:R-:W-:-:S00]  /*0190*/  BRA `(.L_x_1) ;  /* 0xfffffffc00fc7947 */ /* 0x000fc0000383ffff */
[----:B------:R-:W-:-:S00]  /*01a0*/  NOP ;  /* 0x0000000000007918 */ /* 0x000fc00000000000 */
        /* <DEDUP_REMOVED lines=13> */
.L_x_2:


//--------------------- .nv.shared.reserved.0     --------------------------
	.section	.nv.shared.reserved.0,"aw",@nobits
	.weak		__nv_reservedSMEM_offset_0_alias
	.size		__nv_reservedSMEM_offset_0_alias, 0, 64
	.other		__nv_reservedSMEM_offset_0_alias,@"STO_CUDA_RESERVED_SHARED STV_DEFAULT"
__nv_reservedSMEM_offset_0_alias:
	.zero		0
	.zero		64


//--------------------- .nv.constant0._Z7vec_minPiS_i --------------------------
	.section	.nv.constant0._Z7vec_minPiS_i,"a",@progbits
	.sectionflags	@""
	.align	4
.nv.constant0._Z7vec_minPiS_i:
	.zero		916


//--------------------- SYMBOLS --------------------------

	.type		.nv.reservedSmem.offset0,@object
	.size		.nv.reservedSmem.offset0,0x4
